	.headerflags	@"EF_CUDA_TEXMODE_UNIFIED EF_CUDA_64BIT_ADDRESS EF_CUDA_ACCELERATORS EF_CUDA_SM90 EF_CUDA_VIRTUAL_SM(EF_CUDA_SM90)"
	.elftype	@"ET_EXEC"


//--------------------- .nv.info                  --------------------------
	.section	.nv.info,"",@"SHT_CUDA_INFO"
	.align	4


	//----- nvinfo : EIATTR_REGCOUNT
	.align		4
        /*0000*/ 	.byte	0x04, 0x2f
        /*0002*/ 	.short	(.L_1 - .L_0)
	.align		4
.L_0:
        /*0004*/ 	.word	index@(triton_poi_fused__to_copy_arange_clamp_mul_sub_2)
        /*0008*/ 	.word	0x0000000c


	//----- nvinfo : EIATTR_MIN_STACK_SIZE
	.align		4
.L_1:
        /*000c*/ 	.byte	0x04, 0x12
        /*000e*/ 	.short	(.L_3 - .L_2)
	.align		4
.L_2:
        /*0010*/ 	.word	index@(triton_poi_fused__to_copy_arange_clamp_mul_sub_2)
        /*0014*/ 	.word	0x00000000


	//----- nvinfo : EIATTR_FRAME_SIZE
	.align		4
.L_3:
        /*0018*/ 	.byte	0x04, 0x11
        /*001a*/ 	.short	(.L_5 - .L_4)
	.align		4
.L_4:
        /*001c*/ 	.word	index@(triton_poi_fused__to_copy_arange_clamp_mul_sub_2)
        /*0020*/ 	.word	0x00000000


	//----- nvinfo : EIATTR_MIN_STACK_SIZE
	.align		4
.L_5:
        /*0024*/ 	.byte	0x04, 0x12
        /*0026*/ 	.short	(.L_7 - .L_6)
	.align		4
.L_6:
        /*0028*/ 	.word	index@(triton_poi_fused__to_copy_arange_clamp_mul_sub_2)
        /*002c*/ 	.word	0x00000000
.L_7:


//--------------------- .nv.info.triton_poi_fused__to_copy_arange_clamp_mul_sub_2 --------------------------
	.section	.nv.info.triton_poi_fused__to_copy_arange_clamp_mul_sub_2,"",@"SHT_CUDA_INFO"
	.sectionflags	@""
	.align	4


	//----- nvinfo : EIATTR_CUDA_API_VERSION
	.align		4
        /*0000*/ 	.byte	0x04, 0x37
        /*0002*/ 	.short	(.L_9 - .L_8)
.L_8:
        /*0004*/ 	.word	0x0000007c


	//----- nvinfo : EIATTR_KPARAM_INFO
	.align		4
.L_9:
        /*0008*/ 	.byte	0x04, 0x17
        /*000a*/ 	.short	(.L_11 - .L_10)
.L_10:
        /*000c*/ 	.word	0x00000000
        /*0010*/ 	.short	0x0001
        /*0012*/ 	.short	0x0008
        /*0014*/ 	.byte	0x00, 0xf0, 0x11, 0x00


	//----- nvinfo : EIATTR_KPARAM_INFO
	.align		4
.L_11:
        /*0018*/ 	.byte	0x04, 0x17
        /*001a*/ 	.short	(.L_13 - .L_12)
.L_12:
        /*001c*/ 	.word	0x00000000
        /*0020*/ 	.short	0x0000
        /*0022*/ 	.short	0x0000
        /*0024*/ 	.byte	0x00, 0xf4, 0x21, 0x00


	//----- nvinfo : EIATTR_SPARSE_MMA_MASK
	.align		4
.L_13:
        /*0028*/ 	.byte	0x03, 0x50
        /*002a*/ 	.short	0x0000


	//----- nvinfo : EIATTR_MAXREG_COUNT
	.align		4
        /*002c*/ 	.byte	0x03, 0x1b
        /*002e*/ 	.short	0x00ff


	//----- nvinfo : EIATTR_EXIT_INSTR_OFFSETS
	.align		4
        /*0030*/ 	.byte	0x04, 0x1c
        /*0032*/ 	.short	(.L_15 - .L_14)


	//   ....[0]....
.L_14:
        /*0034*/ 	.word	0x00000160


	//   ....[1]....
        /*0038*/ 	.word	0x00000190


	//----- nvinfo : EIATTR_REQNTID
	.align		4
.L_15:
        /*003c*/ 	.byte	0x04, 0x10
        /*003e*/ 	.short	(.L_17 - .L_16)
.L_16:
        /*0040*/ 	.word	0x00000020
        /*0044*/ 	.word	0x00000001
        /*0048*/ 	.word	0x00000001


	//----- nvinfo : EIATTR_CBANK_PARAM_SIZE
	.align		4
.L_17:
        /*004c*/ 	.byte	0x03, 0x19
        /*004e*/ 	.short	0x000c


	//----- nvinfo : EIATTR_PARAM_CBANK
	.align		4
        /*0050*/ 	.byte	0x04, 0x0a
        /*0052*/ 	.short	(.L_19 - .L_18)
	.align		4
.L_18:
        /*0054*/ 	.word	index@(.nv.constant0.triton_poi_fused__to_copy_arange_clamp_mul_sub_2)
        /*0058*/ 	.short	0x0210
        /*005a*/ 	.short	0x000c


	//----- nvinfo : EIATTR_SW_WAR
	.align		4
.L_19:
        /*005c*/ 	.byte	0x04, 0x36
        /*005e*/ 	.short	(.L_21 - .L_20)
.L_20:
        /*0060*/ 	.word	0x00000008
.L_21:


//--------------------- .nv.callgraph             --------------------------
	.section	.nv.callgraph,"",@"SHT_CUDA_CALLGRAPH"
	.align	4
	.sectionentsize	8
	.align		4
        /*0000*/ 	.word	0x00000000
	.align		4
        /*0004*/ 	.word	0xffffffff
	.align		4
        /*0008*/ 	.word	0x00000000
	.align		4
        /*000c*/ 	.word	0xfffffffe
	.align		4
        /*0010*/ 	.word	0x00000000
	.align		4
        /*0014*/ 	.word	0xfffffffd
	.align		4
        /*0018*/ 	.word	0x00000000
	.align		4
        /*001c*/ 	.word	0xfffffffc


//--------------------- .text.triton_poi_fused__to_copy_arange_clamp_mul_sub_2 --------------------------
	.section	.text.triton_poi_fused__to_copy_arange_clamp_mul_sub_2,"ax",@progbits
	.align	128
        .global         triton_poi_fused__to_copy_arange_clamp_mul_sub_2
        .type           triton_poi_fused__to_copy_arange_clamp_mul_sub_2,@function
        .size           triton_poi_fused__to_copy_arange_clamp_mul_sub_2,(.L_x_1 - triton_poi_fused__to_copy_arange_clamp_mul_sub_2)
        .other          triton_poi_fused__to_copy_arange_clamp_mul_sub_2,@"STO_CUDA_ENTRY STV_DEFAULT"
triton_poi_fused__to_copy_arange_clamp_mul_sub_2:
.text.triton_poi_fused__to_copy_arange_clamp_mul_sub_2:
[----:B------:R-:W0:Y:S02]  /*0000*/  LDC R1, c[0x0][0x28] ;  /* 0x00000a00ff017b82 */ /* 0x000e240000000800 */
[----:B------:R-:W1:Y:S01]  /*0010*/  S2R R0, SR_TID.X ;  /* 0x0000000000007919 */ /* 0x000e620000002100 */
[----:B------:R-:W2:Y:S01]  /*0020*/  S2R R5, SR_CTAID.X ;  /* 0x0000000000057919 */ /* 0x000ea20000002500 */
[----:B-1----:R-:W-:-:S05]  /*0030*/  IMAD.SHL.U32 R0, R0, 0x2, RZ ;  /* 0x0000000200007824 */ /* 0x002fca00078e00ff */
[----:B------:R-:W-:-:S05]  /*0040*/  LOP3.LUT R0, R0, 0x3e, RZ, 0xc0, !PT ;  /* 0x0000003e00007812 */ /* 0x000fca00078ec0ff */
[----:B--2---:R-:W-:-:S04]  /*0050*/  IMAD R5, R5, 0x40, R0 ;  /* 0x0000004005057824 */ /* 0x004fc800078e0200 */
[C---:B------:R-:W-:Y:S01]  /*0060*/  VIADD R0, R5.reuse, 0x1 ;  /* 0x0000000105007836 */ /* 0x040fe20000000000 */
[----:B------:R-:W-:Y:S02]  /*0070*/  I2FP.F32.S32 R2, R5 ;  /* 0x0000000500027245 */ /* 0x000fe40000201400 */
[----:B------:R-:W-:Y:S02]  /*0080*/  ISETP.GE.AND P0, PT, R5, 0x40, PT ;  /* 0x000000400500780c */ /* 0x000fe40003f06270 */
[----:B------:R-:W-:Y:S01]  /*0090*/  I2FP.F32.S32 R0, R0 ;  /* 0x0000000000007245 */ /* 0x000fe20000201400 */
[----:B------:R-:W-:-:S04]  /*00a0*/  FMUL R2, R2, 0.11111111193895339966 ;  /* 0x3de38e3902027820 */ /* 0x000fc80000400000 */
[----:B------:R-:W-:Y:S01]  /*00b0*/  FMUL R0, R0, 0.11111111193895339966 ;  /* 0x3de38e3900007820 */ /* 0x000fe20000400000 */
[----:B------:R-:W-:Y:S02]  /*00c0*/  FMNMX R4, RZ, R2, !PT ;  /* 0x00000002ff047209 */ /* 0x000fe40007800000 */
[----:B------:R-:W1:Y:S02]  /*00d0*/  LDC.64 R2, c[0x0][0x210] ;  /* 0x00008400ff027b82 */ /* 0x000e640000000a00 */
[----:B------:R-:W-:Y:S01]  /*00e0*/  FMNMX R0, RZ, R0, !PT ;  /* 0x00000000ff007209 */ /* 0x000fe20007800000 */
[----:B------:R-:W2:Y:S08]  /*00f0*/  F2I.TRUNC.NTZ R6, R4 ;  /* 0x0000000400067305 */ /* 0x000eb0000020f100 */
[----:B------:R-:W3:Y:S01]  /*0100*/  F2I.TRUNC.NTZ R7, R0 ;  /* 0x0000000000077305 */ /* 0x000ee2000020f100 */
[----:B--2---:R-:W-:-:S05]  /*0110*/  I2FP.F32.S32 R9, R6 ;  /* 0x0000000600097245 */ /* 0x004fca0000201400 */
[----:B------:R-:W-:Y:S01]  /*0120*/  FADD.SAT R6, R4, -R9 ;  /* 0x8000000904067221 */ /* 0x000fe20000002000 */
[----:B-1----:R-:W-:Y:S01]  /*0130*/  IMAD.WIDE R2, R5, 0x4, R2 ;  /* 0x0000000405027825 */ /* 0x002fe200078e0202 */
[----:B---3--:R-:W-:-:S05]  /*0140*/  I2FP.F32.S32 R7, R7 ;  /* 0x0000000700077245 */ /* 0x008fca0000201400 */
[----:B------:R-:W-:Y:S01]  /*0150*/  FADD.SAT R7, R0, -R7 ;  /* 0x8000000700077221 */ /* 0x000fe20000002000 */
[----:B------:R-:W-:Y:S06]  /*0160*/  @P0 EXIT ;  /* 0x000000000000094d */ /* 0x000fec0003800000 */
[----:B------:R-:W-:Y:S02]  /*0170*/  ULDC.64 UR4, c[0x0][0x208] ;  /* 0x0000820000047ab9 */ /* 0x000fe40000000a00 */
[----:B------:R-:W-:Y:S01]  /*0180*/  STG.E.64 desc[UR4][R2.64], R6 ;  /* 0x0000000602007986 */ /* 0x000fe2000c101b04 */
[----:B------:R-:W-:Y:S05]  /*0190*/  EXIT ;  /* 0x000000000000794d */ /* 0x000fea0003800000 */
.L_x_0:
[----:B------:R-:W-:-:S00]  /*01a0*/  BRA `(.L_x_0) ;  /* 0xfffffffc00fc7947 */ /* 0x000fc0000383ffff */
[----:B------:R-:W-:-:S00]  /*01b0*/  NOP ;  /* 0x0000000000007918 */ /* 0x000fc00000000000 */
        /* <DEDUP_REMOVED lines=12> */
.L_x_1:


//--------------------- .nv.constant0.triton_poi_fused__to_copy_arange_clamp_mul_sub_2 --------------------------
	.section	.nv.constant0.triton_poi_fused__to_copy_arange_clamp_mul_sub_2,"a",@progbits
	.sectionflags	@""
	.align	4
.nv.constant0.triton_poi_fused__to_copy_arange_clamp_mul_sub_2:
	.zero		540
